	.headerflags	@"EF_CUDA_TEXMODE_UNIFIED EF_CUDA_64BIT_ADDRESS EF_CUDA_ACCELERATORS EF_CUDA_SM90 EF_CUDA_VIRTUAL_SM(EF_CUDA_SM90)"
	.elftype	@"ET_EXEC"


//--------------------- .nv.info                  --------------------------
	.section	.nv.info,"",@"SHT_CUDA_INFO"
	.align	4


	//----- nvinfo : EIATTR_REGCOUNT
	.align		4
        /*0000*/ 	.byte	0x04, 0x2f
        /*0002*/ 	.short	(.L_3 - .L_2)
	.align		4
.L_2:
        /*0004*/ 	.word	index@(triton_poi_fused__native_batch_norm_legit_no_training_relu_40)
        /*0008*/ 	.word	0x00000016


	//----- nvinfo : EIATTR_MIN_STACK_SIZE
	.align		4
.L_3:
        /*000c*/ 	.byte	0x04, 0x12
        /*000e*/ 	.short	(.L_5 - .L_4)
	.align		4
.L_4:
        /*0010*/ 	.word	index@(triton_poi_fused__native_batch_norm_legit_no_training_relu_40)
        /*0014*/ 	.word	0x00000000


	//----- nvinfo : EIATTR_FRAME_SIZE
	.align		4
.L_5:
        /*0018*/ 	.byte	0x04, 0x11
        /*001a*/ 	.short	(.L_7 - .L_6)
	.align		4
.L_6:
        /*001c*/ 	.word	index@(triton_poi_fused__native_batch_norm_legit_no_training_relu_40)
        /*0020*/ 	.word	0x00000000


	//----- nvinfo : EIATTR_MIN_STACK_SIZE
	.align		4
.L_7:
        /*0024*/ 	.byte	0x04, 0x12
        /*0026*/ 	.short	(.L_9 - .L_8)
	.align		4
.L_8:
        /*0028*/ 	.word	index@(triton_poi_fused__native_batch_norm_legit_no_training_relu_40)
        /*002c*/ 	.word	0x00000000
.L_9:


//--------------------- .nv.info.triton_poi_fused__native_batch_norm_legit_no_training_relu_40 --------------------------
	.section	.nv.info.triton_poi_fused__native_batch_norm_legit_no_training_relu_40,"",@"SHT_CUDA_INFO"
	.sectionflags	@""
	.align	4


	//----- nvinfo : EIATTR_CUDA_API_VERSION
	.align		4
        /*0000*/ 	.byte	0x04, 0x37
        /*0002*/ 	.short	(.L_11 - .L_10)
.L_10:
        /*0004*/ 	.word	0x0000007c


	//----- nvinfo : EIATTR_KPARAM_INFO
	.align		4
.L_11:
        /*0008*/ 	.byte	0x04, 0x17
        /*000a*/ 	.short	(.L_13 - .L_12)
.L_12:
        /*000c*/ 	.word	0x00000000
        /*0010*/ 	.short	0x0006
        /*0012*/ 	.short	0x0030
        /*0014*/ 	.byte	0x00, 0xf0, 0x11, 0x00


	//----- nvinfo : EIATTR_KPARAM_INFO
	.align		4
.L_13:
        /*0018*/ 	.byte	0x04, 0x17
        /*001a*/ 	.short	(.L_15 - .L_14)
.L_14:
        /*001c*/ 	.word	0x00000000
        /*0020*/ 	.short	0x0005
        /*0022*/ 	.short	0x0028
        /*0024*/ 	.byte	0x00, 0xf4, 0x21, 0x00


	//----- nvinfo : EIATTR_KPARAM_INFO
	.align		4
.L_15:
        /*0028*/ 	.byte	0x04, 0x17
        /*002a*/ 	.short	(.L_17 - .L_16)
.L_16:
        /*002c*/ 	.word	0x00000000
        /*0030*/ 	.short	0x0004
        /*0032*/ 	.short	0x0020
        /*0034*/ 	.byte	0x00, 0xf4, 0x21, 0x00


	//----- nvinfo : EIATTR_KPARAM_INFO
	.align		4
.L_17:
        /*0038*/ 	.byte	0x04, 0x17
        /*003a*/ 	.short	(.L_19 - .L_18)
.L_18:
        /*003c*/ 	.word	0x00000000
        /*0040*/ 	.short	0x0003
        /*0042*/ 	.short	0x0018
        /*0044*/ 	.byte	0x00, 0xf4, 0x21, 0x00


	//----- nvinfo : EIATTR_KPARAM_INFO
	.align		4
.L_19:
        /*0048*/ 	.byte	0x04, 0x17
        /*004a*/ 	.short	(.L_21 - .L_20)
.L_20:
        /*004c*/ 	.word	0x00000000
        /*0050*/ 	.short	0x0002
        /*0052*/ 	.short	0x0010
        /*0054*/ 	.byte	0x00, 0xf4, 0x21, 0x00


	//----- nvinfo : EIATTR_KPARAM_INFO
	.align		4
.L_21:
        /*0058*/ 	.byte	0x04, 0x17
        /*005a*/ 	.short	(.L_23 - .L_22)
.L_22:
        /*005c*/ 	.word	0x00000000
        /*0060*/ 	.short	0x0001
        /*0062*/ 	.short	0x0008
        /*0064*/ 	.byte	0x00, 0xf4, 0x21, 0x00


	//----- nvinfo : EIATTR_KPARAM_INFO
	.align		4
.L_23:
        /*0068*/ 	.byte	0x04, 0x17
        /*006a*/ 	.short	(.L_25 - .L_24)
.L_24:
        /*006c*/ 	.word	0x00000000
        /*0070*/ 	.short	0x0000
        /*0072*/ 	.short	0x0000
        /*0074*/ 	.byte	0x00, 0xf4, 0x21, 0x00


	//----- nvinfo : EIATTR_SPARSE_MMA_MASK
	.align		4
.L_25:
        /*0078*/ 	.byte	0x03, 0x50
        /*007a*/ 	.short	0x0000


	//----- nvinfo : EIATTR_MAXREG_COUNT
	.align		4
        /*007c*/ 	.byte	0x03, 0x1b
        /*007e*/ 	.short	0x00ff


	//----- nvinfo : EIATTR_EXIT_INSTR_OFFSETS
	.align		4
        /*0080*/ 	.byte	0x04, 0x1c
        /*0082*/ 	.short	(.L_27 - .L_26)


	//   ....[0]....
.L_26:
        /*0084*/ 	.word	0x00000410


	//   ....[1]....
        /*0088*/ 	.word	0x00000430


	//----- nvinfo : EIATTR_REQNTID
	.align		4
.L_27:
        /*008c*/ 	.byte	0x04, 0x10
        /*008e*/ 	.short	(.L_29 - .L_28)
.L_28:
        /*0090*/ 	.word	0x00000100
        /*0094*/ 	.word	0x00000001
        /*0098*/ 	.word	0x00000001


	//----- nvinfo : EIATTR_CBANK_PARAM_SIZE
	.align		4
.L_29:
        /*009c*/ 	.byte	0x03, 0x19
        /*009e*/ 	.short	0x0034


	//----- nvinfo : EIATTR_PARAM_CBANK
	.align		4
        /*00a0*/ 	.byte	0x04, 0x0a
        /*00a2*/ 	.short	(.L_31 - .L_30)
	.align		4
.L_30:
        /*00a4*/ 	.word	index@(.nv.constant0.triton_poi_fused__native_batch_norm_legit_no_training_relu_40)
        /*00a8*/ 	.short	0x0210
        /*00aa*/ 	.short	0x0034


	//----- nvinfo : EIATTR_SW_WAR
	.align		4
.L_31:
        /*00ac*/ 	.byte	0x04, 0x36
        /*00ae*/ 	.short	(.L_33 - .L_32)
.L_32:
        /*00b0*/ 	.word	0x00000008
.L_33:


//--------------------- .nv.callgraph             --------------------------
	.section	.nv.callgraph,"",@"SHT_CUDA_CALLGRAPH"
	.align	4
	.sectionentsize	8
	.align		4
        /*0000*/ 	.word	0x00000000
	.align		4
        /*0004*/ 	.word	0xffffffff
	.align		4
        /*0008*/ 	.word	0x00000000
	.align		4
        /*000c*/ 	.word	0xfffffffe
	.align		4
        /*0010*/ 	.word	0x00000000
	.align		4
        /*0014*/ 	.word	0xfffffffd
	.align		4
        /*0018*/ 	.word	0x00000000
	.align		4
        /*001c*/ 	.word	0xfffffffc


//--------------------- .nv.constant4             --------------------------
	.section	.nv.constant4,"a",@progbits
	.align	8
	.align		8
.nv.constant4:
        /*0000*/ 	.dword	_$_str
	.align		8
        /*0008*/ 	.dword	_$_str_$_2


//--------------------- .text.triton_poi_fused__native_batch_norm_legit_no_training_relu_40 --------------------------
	.section	.text.triton_poi_fused__native_batch_norm_legit_no_training_relu_40,"ax",@progbits
	.align	128
        .global         triton_poi_fused__native_batch_norm_legit_no_training_relu_40
        .type           triton_poi_fused__native_batch_norm_legit_no_training_relu_40,@function
        .size           triton_poi_fused__native_batch_norm_legit_no_training_relu_40,(.L_x_1 - triton_poi_fused__native_batch_norm_legit_no_training_relu_40)
        .other          triton_poi_fused__native_batch_norm_legit_no_training_relu_40,@"STO_CUDA_ENTRY STV_DEFAULT"
triton_poi_fused__native_batch_norm_legit_no_training_relu_40:
.text.triton_poi_fused__native_batch_norm_legit_no_training_relu_40:
[----:B------:R-:W0:Y:S01]  /*0000*/  LDC R1, c[0x0][0x28] ;  /* 0x00000a00ff017b82 */ /* 0x000e220000000800 */
[----:B------:R-:W1:Y:S07]  /*0010*/  S2R R0, SR_TID.X ;  /* 0x0000000000007919 */ /* 0x000e6e0000002100 */
[----:B------:R-:W2:Y:S01]  /*0020*/  LDC.64 R8, c[0x0][0x220] ;  /* 0x00008800ff087b82 */ /* 0x000ea20000000a00 */
[----:B------:R-:W-:Y:S01]  /*0030*/  ULDC.64 UR4, c[0x0][0x208] ;  /* 0x0000820000047ab9 */ /* 0x000fe20000000a00 */
[----:B------:R-:W3:Y:S06]  /*0040*/  S2R R3, SR_CTAID.X ;  /* 0x0000000000037919 */ /* 0x000eec0000002500 */
[----:B------:R-:W4:Y:S08]  /*0050*/  LDC.64 R12, c[0x0][0x210] ;  /* 0x00008400ff0c7b82 */ /* 0x000f300000000a00 */
[----:B------:R-:W5:Y:S08]  /*0060*/  LDC.64 R14, c[0x0][0x218] ;  /* 0x00008600ff0e7b82 */ /* 0x000f700000000a00 */
[----:B------:R-:W5:Y:S01]  /*0070*/  LDC.64 R16, c[0x0][0x228] ;  /* 0x00008a00ff107b82 */ /* 0x000f620000000a00 */
[----:B-1----:R-:W-:-:S07]  /*0080*/  SHF.L.U32 R0, R0, 0x1, RZ ;  /* 0x0000000100007819 */ /* 0x002fce00000006ff */
[----:B------:R-:W1:Y:S01]  /*0090*/  LDC.64 R18, c[0x0][0x230] ;  /* 0x00008c00ff127b82 */ /* 0x000e620000000a00 */
[----:B------:R-:W-:-:S04]  /*00a0*/  LOP3.LUT R0, R0, 0x1fe, RZ, 0xc0, !PT ;  /* 0x000001fe00007812 */ /* 0x000fc800078ec0ff */
[----:B---3--:R-:W-:-:S04]  /*00b0*/  LEA R0, R3, R0, 0x9 ;  /* 0x0000000003007211 */ /* 0x008fc800078e48ff */
[C---:B------:R-:W-:Y:S01]  /*00c0*/  ISETP.GE.AND P0, PT, R0.reuse, 0x8ca00, PT ;  /* 0x0008ca000000780c */ /* 0x040fe20003f06270 */
[----:B------:R-:W-:-:S05]  /*00d0*/  IMAD.HI R2, R0, 0x66666667, RZ ;  /* 0x6666666700027827 */ /* 0x000fca00078e02ff */
[----:B------:R-:W-:-:S04]  /*00e0*/  SHF.R.U32.HI R3, RZ, 0x1f, R2 ;  /* 0x0000001fff037819 */ /* 0x000fc80000011602 */
[----:B------:R-:W-:-:S05]  /*00f0*/  LEA.HI.SX32 R3, R2, R3, 0x1a ;  /* 0x0000000302037211 */ /* 0x000fca00078fd2ff */
[----:B------:R-:W-:Y:S01]  /*0100*/  IMAD R11, R3, -0xa0, R0 ;  /* 0xffffff60030b7824 */ /* 0x000fe200078e0200 */
[----:B------:R-:W-:-:S03]  /*0110*/  CS2R R2, SRZ ;  /* 0x0000000000027805 */ /* 0x000fc6000001ff00 */
[----:B--2---:R-:W-:-:S05]  /*0120*/  IMAD.WIDE R8, R11, 0x4, R8 ;  /* 0x000000040b087825 */ /* 0x004fca00078e0208 */
[----:B------:R2:W3:Y:S01]  /*0130*/  @!P0 LDG.E.EL.64 R2, desc[UR4][R8.64] ;  /* 0x0000000408028981 */ /* 0x0004e2000c2e1b00 */
[----:B------:R-:W-:Y:S02]  /*0140*/  CS2R R4, SRZ ;  /* 0x0000000000047805 */ /* 0x000fe4000001ff00 */
[----:B------:R-:W-:Y:S01]  /*0150*/  CS2R R6, SRZ ;  /* 0x0000000000067805 */ /* 0x000fe2000001ff00 */
[----:B----4-:R-:W-:-:S04]  /*0160*/  IMAD.WIDE R12, R0, 0x4, R12 ;  /* 0x00000004000c7825 */ /* 0x010fc800078e020c */
[C---:B-----5:R-:W-:Y:S01]  /*0170*/  IMAD.WIDE R14, R11.reuse, 0x4, R14 ;  /* 0x000000040b0e7825 */ /* 0x060fe200078e020e */
[----:B------:R-:W4:Y:S01]  /*0180*/  @!P0 LDG.E.64 R4, desc[UR4][R12.64] ;  /* 0x000000040c048981 */ /* 0x000f22000c1e1b00 */
[----:B--2---:R-:W-:Y:S02]  /*0190*/  CS2R R8, SRZ ;  /* 0x0000000000087805 */ /* 0x004fe4000001ff00 */
[C---:B0-----:R-:W-:Y:S01]  /*01a0*/  IMAD.WIDE R16, R11.reuse, 0x4, R16 ;  /* 0x000000040b107825 */ /* 0x041fe200078e0210 */
[----:B------:R0:W4:Y:S03]  /*01b0*/  @!P0 LDG.E.EL.64 R6, desc[UR4][R14.64] ;  /* 0x000000040e068981 */ /* 0x000126000c2e1b00 */
[----:B-1----:R-:W-:Y:S01]  /*01c0*/  IMAD.WIDE R18, R11, 0x4, R18 ;  /* 0x000000040b127825 */ /* 0x002fe200078e0212 */
[----:B------:R-:W-:-:S04]  /*01d0*/  CS2R R10, SRZ ;  /* 0x00000000000a7805 */ /* 0x000fc8000001ff00 */
[----:B------:R-:W2:Y:S04]  /*01e0*/  @!P0 LDG.E.EL.64 R8, desc[UR4][R18.64] ;  /* 0x0000000412088981 */ /* 0x000ea8000c2e1b00 */
[----:B------:R-:W2:Y:S01]  /*01f0*/  @!P0 LDG.E.EL.64 R10, desc[UR4][R16.64] ;  /* 0x00000004100a8981 */ /* 0x000ea2000c2e1b00 */
[----:B0-----:R-:W-:Y:S01]  /*0200*/  HFMA2.MMA R14, -RZ, RZ, 1.625, 0 ;  /* 0x3e800000ff0e7435 */ /* 0x001fe200000001ff */
[----:B---3--:R-:W-:Y:S01]  /*0210*/  FADD R2, R2, 0.0010000000474974513054 ;  /* 0x3a83126f02027421 */ /* 0x008fe20000000000 */
[----:B------:R-:W-:-:S03]  /*0220*/  FADD R3, R3, 0.0010000000474974513054 ;  /* 0x3a83126f03037421 */ /* 0x000fc60000000000 */
[----:B------:R-:W0:Y:S08]  /*0230*/  MUFU.SQRT R12, R2 ;  /* 0x00000002000c7308 */ /* 0x000e300000002000 */
[----:B------:R1:W3:Y:S01]  /*0240*/  MUFU.SQRT R13, R3 ;  /* 0x00000003000d7308 */ /* 0x0002e20000002000 */
[C---:B0-----:R-:W-:Y:S02]  /*0250*/  FSETP.GT.AND P1, PT, R12.reuse, 8.50705917302346158658e+37, PT ;  /* 0x7e8000000c00780b */ /* 0x041fe40003f24000 */
[----:B------:R-:W-:Y:S01]  /*0260*/  FSETP.GEU.AND P3, PT, R12, 1.175494350822287508e-38, PT ;  /* 0x008000000c00780b */ /* 0x000fe20003f6e000 */
[----:B-1----:R-:W0:Y:S01]  /*0270*/  LDC.64 R2, c[0x0][0x238] ;  /* 0x00008e00ff027b82 */ /* 0x002e220000000a00 */
[----:B---3--:R-:W-:-:S02]  /*0280*/  FSETP.GT.AND P2, PT, R13, 8.50705917302346158658e+37, PT ;  /* 0x7e8000000d00780b */ /* 0x008fc40003f44000 */
[----:B------:R-:W-:-:S07]  /*0290*/  FSETP.GEU.AND P4, PT, R13, 1.175494350822287508e-38, PT ;  /* 0x008000000d00780b */ /* 0x000fce0003f8e000 */
[----:B------:R-:W-:-:S04]  /*02a0*/  @P1 FMUL R12, R12, 0.25 ;  /* 0x3e8000000c0c1820 */ /* 0x000fc80000400000 */
[----:B------:R-:W-:Y:S01]  /*02b0*/  @!P3 FMUL R12, R12, 16777216 ;  /* 0x4b8000000c0cb820 */ /* 0x000fe20000400000 */
[----:B------:R-:W-:-:S04]  /*02c0*/  @P2 FMUL R13, R13, 0.25 ;  /* 0x3e8000000d0d2820 */ /* 0x000fc80000400000 */
[----:B------:R-:W-:Y:S01]  /*02d0*/  @!P4 FMUL R13, R13, 16777216 ;  /* 0x4b8000000d0dc820 */ /* 0x000fe20000400000 */
[----:B------:R-:W1:Y:S01]  /*02e0*/  MUFU.RCP R12, R12 ;  /* 0x0000000c000c7308 */ /* 0x000e620000001000 */
[----:B------:R-:W-:-:S07]  /*02f0*/  FSEL R15, R14, 1, P1 ;  /* 0x3f8000000e0f7808 */ /* 0x000fce0000800000 */
[----:B------:R-:W3:Y:S01]  /*0300*/  MUFU.RCP R13, R13 ;  /* 0x0000000d000d7308 */ /* 0x000ee20000001000 */
[----:B------:R-:W-:Y:S01]  /*0310*/  FSEL R14, R14, 1, P2 ;  /* 0x3f8000000e0e7808 */ /* 0x000fe20001000000 */
[----:B------:R-:W-:-:S04]  /*0320*/  @!P3 FMUL R15, R15, 16777216 ;  /* 0x4b8000000f0fb820 */ /* 0x000fc80000400000 */
[----:B------:R-:W-:Y:S01]  /*0330*/  @!P4 FMUL R14, R14, 16777216 ;  /* 0x4b8000000e0ec820 */ /* 0x000fe20000400000 */
[----:B----4-:R-:W-:Y:S01]  /*0340*/  FADD R5, -R7, R5 ;  /* 0x0000000507057221 */ /* 0x010fe20000000100 */
[----:B------:R-:W-:Y:S01]  /*0350*/  FADD R4, -R6, R4 ;  /* 0x0000000406047221 */ /* 0x000fe20000000100 */
[----:B-1----:R-:W-:Y:S01]  /*0360*/  FMUL R15, R12, R15 ;  /* 0x0000000f0c0f7220 */ /* 0x002fe20000400000 */
[----:B---3--:R-:W-:-:S03]  /*0370*/  FMUL R14, R13, R14 ;  /* 0x0000000e0d0e7220 */ /* 0x008fc60000400000 */
[----:B------:R-:W-:Y:S01]  /*0380*/  FMUL R15, R4, R15 ;  /* 0x0000000f040f7220 */ /* 0x000fe20000400000 */
[----:B------:R-:W-:-:S03]  /*0390*/  FMUL R14, R5, R14 ;  /* 0x0000000e050e7220 */ /* 0x000fc60000400000 */
[----:B--2---:R-:W-:Y:S01]  /*03a0*/  FFMA R8, R15, R10, R8 ;  /* 0x0000000a0f087223 */ /* 0x004fe20000000008 */
[----:B------:R-:W-:-:S04]  /*03b0*/  FFMA R9, R14, R11, R9 ;  /* 0x0000000b0e097223 */ /* 0x000fc80000000009 */
[----:B------:R-:W-:Y:S02]  /*03c0*/  FSETP.GEU.AND P1, PT, R8, RZ, PT ;  /* 0x000000ff0800720b */ /* 0x000fe40003f2e000 */
[C---:B------:R-:W-:Y:S01]  /*03d0*/  FSETP.GEU.AND P2, PT, R9.reuse, RZ, PT ;  /* 0x000000ff0900720b */ /* 0x040fe20003f4e000 */
[----:B0-----:R-:W-:Y:S01]  /*03e0*/  IMAD.WIDE R2, R0, 0x4, R2 ;  /* 0x0000000400027825 */ /* 0x001fe200078e0202 */
[----:B------:R-:W-:Y:S02]  /*03f0*/  FSEL R8, R8, RZ, P1 ;  /* 0x000000ff08087208 */ /* 0x000fe40000800000 */
[----:B------:R-:W-:Y:S01]  /*0400*/  FSEL R9, R9, RZ, P2 ;  /* 0x000000ff09097208 */ /* 0x000fe20001000000 */
[----:B------:R-:W-:Y:S08]  /*0410*/  @P0 EXIT ;  /* 0x000000000000094d */ /* 0x000ff00003800000 */
[----:B------:R-:W-:Y:S01]  /*0420*/  STG.E.64 desc[UR4][R2.64], R8 ;  /* 0x0000000802007986 */ /* 0x000fe2000c101b04 */
[----:B------:R-:W-:Y:S05]  /*0430*/  EXIT ;  /* 0x000000000000794d */ /* 0x000fea0003800000 */
.L_x_0:
[----:B------:R-:W-:-:S00]  /*0440*/  BRA `(.L_x_0) ;  /* 0xfffffffc00fc7947 */ /* 0x000fc0000383ffff */
[----:B------:R-:W-:-:S00]  /*0450*/  NOP ;  /* 0x0000000000007918 */ /* 0x000fc00000000000 */
        /* <DEDUP_REMOVED lines=10> */
.L_x_1:


//--------------------- .nv.global.init           --------------------------
	.section	.nv.global.init,"aw",@progbits
.nv.global.init:
	.type		_$_str,@object
	.size		_$_str,(_$_str_$_2 - _$_str)
_$_str:
        /*0000*/ 	.byte	0x5f, 0x5f, 0x43, 0x55, 0x44, 0x41, 0x5f, 0x46, 0x54, 0x5a, 0x00
	.type		_$_str_$_2,@object
	.size		_$_str_$_2,(.L_1 - _$_str_$_2)
_$_str_$_2:
        /*000b*/ 	.byte	0x5f, 0x5f, 0x43, 0x55, 0x44, 0x41, 0x5f, 0x50, 0x52, 0x45, 0x43, 0x5f, 0x53, 0x51, 0x52, 0x54
        /*001b*/ 	.byte	0x00
.L_1:


//--------------------- .nv.constant0.triton_poi_fused__native_batch_norm_legit_no_training_relu_40 --------------------------
	.section	.nv.constant0.triton_poi_fused__native_batch_norm_legit_no_training_relu_40,"a",@progbits
	.sectionflags	@""
	.align	4
.nv.constant0.triton_poi_fused__native_batch_norm_legit_no_training_relu_40:
	.zero		580
